//
// Generated by NVIDIA NVVM Compiler
//
// Compiler Build ID: CL-36424714
// Cuda compilation tools, release 13.0, V13.0.88
// Based on NVVM 20.0.0
//

.version 9.0
.target sm_100
.address_size 64

	// .globl	_Z27convolution_2D_basic_kernelPfS_iiiii
.extern .func  (.param .b32 func_retval0) vprintf
(
	.param .b64 vprintf_param_0,
	.param .b64 vprintf_param_1
)
;
.const .align 4 .b8 const_mem[36];
// _ZZ27convolution_2D_basic_kernelPfS_iiiiiE4I_ds has been demoted
.global .align 1 .b8 $str[2] = {10};

.visible .entry _Z27convolution_2D_basic_kernelPfS_iiiii(
	.param .u64 .ptr .align 1 _Z27convolution_2D_basic_kernelPfS_iiiii_param_0,
	.param .u64 .ptr .align 1 _Z27convolution_2D_basic_kernelPfS_iiiii_param_1,
	.param .u32 _Z27convolution_2D_basic_kernelPfS_iiiii_param_2,
	.param .u32 _Z27convolution_2D_basic_kernelPfS_iiiii_param_3,
	.param .u32 _Z27convolution_2D_basic_kernelPfS_iiiii_param_4,
	.param .u32 _Z27convolution_2D_basic_kernelPfS_iiiii_param_5,
	.param .u32 _Z27convolution_2D_basic_kernelPfS_iiiii_param_6
)
{
	.reg .pred 	%p<25>;
	.reg .b16 	%rs<15>;
	.reg .b32 	%r<70>;
	.reg .b32 	%f<31>;
	.reg .b64 	%rd<15>;
	// demoted variable
	.shared .align 4 .b8 _ZZ27convolution_2D_basic_kernelPfS_iiiiiE4I_ds[144];
	ld.param.u64 	%rd2, [_Z27convolution_2D_basic_kernelPfS_iiiii_param_0];
	ld.param.u64 	%rd3, [_Z27convolution_2D_basic_kernelPfS_iiiii_param_1];
	ld.param.u32 	%r22, [_Z27convolution_2D_basic_kernelPfS_iiiii_param_2];
	ld.param.u32 	%r23, [_Z27convolution_2D_basic_kernelPfS_iiiii_param_3];
	ld.param.u32 	%r24, [_Z27convolution_2D_basic_kernelPfS_iiiii_param_4];
	cvta.to.global.u64 	%rd1, %rd3;
	mov.u32 	%r1, %tid.x;
	mov.u32 	%r2, %tid.y;
	shl.b32 	%r25, %r2, 2;
	add.s32 	%r3, %r25, %r1;
	cvt.u16.u32 	%rs1, %r3;
	mul.hi.u16 	%rs2, %rs1, 10923;
	cvt.u32.u16 	%r4, %rs2;
	mul.lo.s16 	%rs3, %rs2, 6;
	sub.s16 	%rs4, %rs1, %rs3;
	cvt.u32.u16 	%r5, %rs4;
	mov.u32 	%r26, %ctaid.y;
	shl.b32 	%r6, %r26, 2;
	add.s32 	%r27, %r6, %r4;
	setp.eq.s32 	%p1, %r27, 0;
	add.s32 	%r28, %r27, -1;
	mov.u32 	%r29, %ctaid.x;
	shl.b32 	%r7, %r29, 2;
	add.s32 	%r8, %r7, -1;
	add.s32 	%r30, %r8, %r5;
	mad.lo.s32 	%r9, %r28, %r24, %r30;
	setp.gt.s32 	%p2, %r27, %r22;
	or.pred  	%p3, %p1, %p2;
	setp.lt.s32 	%p4, %r30, 0;
	or.pred  	%p5, %p4, %p3;
	setp.ge.s32 	%p6, %r30, %r23;
	or.pred  	%p7, %p6, %p5;
	@%p7 bra 	$L__BB0_2;
	mul.wide.s32 	%rd4, %r9, 4;
	add.s64 	%rd5, %rd1, %rd4;
	ld.global.f32 	%f2, [%rd5];
	mov.u32 	%r36, _ZZ27convolution_2D_basic_kernelPfS_iiiiiE4I_ds;
	mad.lo.s32 	%r37, %r4, 24, %r36;
	shl.b32 	%r38, %r5, 2;
	add.s32 	%r39, %r37, %r38;
	st.shared.f32 	[%r39], %f2;
	bra.uni 	$L__BB0_3;
$L__BB0_2:
	mov.u32 	%r31, _ZZ27convolution_2D_basic_kernelPfS_iiiiiE4I_ds;
	mad.lo.s32 	%r32, %r4, 24, %r31;
	shl.b32 	%r33, %r5, 2;
	add.s32 	%r34, %r32, %r33;
	mov.b32 	%r35, 0;
	st.shared.u32 	[%r34], %r35;
$L__BB0_3:
	bar.sync 	0;
	or.b32  	%r10, %r1, %r2;
	setp.ne.s32 	%p8, %r10, 0;
	@%p8 bra 	$L__BB0_5;
	mov.u64 	%rd6, $str;
	cvta.global.u64 	%rd7, %rd6;
	{ // callseq 0, 0
	.param .b64 param0;
	st.param.b64 	[param0], %rd7;
	.param .b64 param1;
	st.param.b64 	[param1], 0;
	.param .b32 retval0;
	call.uni (retval0), 
	vprintf, 
	(
	param0, 
	param1
	);
	ld.param.b32 	%r40, [retval0];
	} // callseq 0
$L__BB0_5:
	add.s16 	%rs6, %rs1, 16;
	mul.hi.u16 	%rs7, %rs6, 10923;
	cvt.u32.u16 	%r11, %rs7;
	mul.lo.s16 	%rs8, %rs7, 6;
	sub.s16 	%rs9, %rs6, %rs8;
	cvt.u32.u16 	%r12, %rs9;
	add.s32 	%r13, %r6, %r11;
	add.s32 	%r14, %r8, %r12;
	setp.gt.u32 	%p9, %r3, 19;
	@%p9 bra 	$L__BB0_9;
	setp.gt.s32 	%p10, %r13, %r22;
	setp.lt.s32 	%p11, %r14, 0;
	or.pred  	%p12, %p10, %p11;
	setp.ge.s32 	%p13, %r14, %r23;
	or.pred  	%p14, %p13, %p12;
	@%p14 bra 	$L__BB0_8;
	add.s32 	%r47, %r13, -1;
	mad.lo.s32 	%r48, %r47, %r24, %r14;
	mul.wide.s32 	%rd8, %r48, 4;
	add.s64 	%rd9, %rd1, %rd8;
	ld.global.f32 	%f3, [%rd9];
	mov.u32 	%r49, _ZZ27convolution_2D_basic_kernelPfS_iiiiiE4I_ds;
	mad.lo.s32 	%r50, %r11, 24, %r49;
	shl.b32 	%r51, %r12, 2;
	add.s32 	%r52, %r50, %r51;
	st.shared.f32 	[%r52], %f3;
	bra.uni 	$L__BB0_9;
$L__BB0_8:
	mov.u32 	%r42, _ZZ27convolution_2D_basic_kernelPfS_iiiiiE4I_ds;
	mad.lo.s32 	%r43, %r11, 24, %r42;
	shl.b32 	%r44, %r12, 2;
	add.s32 	%r45, %r43, %r44;
	mov.b32 	%r46, 0;
	st.shared.u32 	[%r45], %r46;
$L__BB0_9:
	add.s16 	%rs11, %rs1, 32;
	mul.hi.u16 	%rs12, %rs11, 10923;
	cvt.u32.u16 	%r15, %rs12;
	mul.lo.s16 	%rs13, %rs12, 6;
	sub.s16 	%rs14, %rs11, %rs13;
	cvt.u32.u16 	%r16, %rs14;
	add.s32 	%r17, %r6, %r15;
	add.s32 	%r53, %r17, -1;
	add.s32 	%r18, %r8, %r16;
	mul.lo.s32 	%r19, %r53, %r24;
	setp.gt.u32 	%p15, %r3, 3;
	@%p15 bra 	$L__BB0_13;
	setp.le.s32 	%p16, %r17, %r22;
	setp.gt.s32 	%p17, %r18, -1;
	and.pred  	%p18, %p16, %p17;
	setp.lt.s32 	%p19, %r18, %r23;
	and.pred  	%p20, %p19, %p18;
	@%p20 bra 	$L__BB0_12;
	mov.u32 	%r54, _ZZ27convolution_2D_basic_kernelPfS_iiiiiE4I_ds;
	mad.lo.s32 	%r55, %r15, 24, %r54;
	shl.b32 	%r56, %r16, 2;
	add.s32 	%r57, %r55, %r56;
	mov.b32 	%r58, 0;
	st.shared.u32 	[%r57], %r58;
	bra.uni 	$L__BB0_13;
$L__BB0_12:
	add.s32 	%r59, %r19, %r18;
	mul.wide.s32 	%rd10, %r59, 4;
	add.s64 	%rd11, %rd1, %rd10;
	ld.global.f32 	%f4, [%rd11];
	mov.u32 	%r60, _ZZ27convolution_2D_basic_kernelPfS_iiiiiE4I_ds;
	mad.lo.s32 	%r61, %r15, 24, %r60;
	shl.b32 	%r62, %r16, 2;
	add.s32 	%r63, %r61, %r62;
	st.shared.f32 	[%r63], %f4;
$L__BB0_13:
	bar.sync 	0;
	and.b32  	%r64, %r10, 1020;
	setp.ne.s32 	%p21, %r64, 0;
	@%p21 bra 	$L__BB0_17;
	mov.u32 	%r65, _ZZ27convolution_2D_basic_kernelPfS_iiiiiE4I_ds;
	mad.lo.s32 	%r66, %r2, 24, %r65;
	ld.const.f32 	%f5, [const_mem];
	shl.b32 	%r67, %r1, 2;
	add.s32 	%r68, %r66, %r67;
	ld.shared.f32 	%f6, [%r68];
	fma.rn.f32 	%f7, %f5, %f6, 0f00000000;
	ld.const.f32 	%f8, [const_mem+4];
	ld.shared.f32 	%f9, [%r68+4];
	fma.rn.f32 	%f10, %f8, %f9, %f7;
	ld.const.f32 	%f11, [const_mem+8];
	ld.shared.f32 	%f12, [%r68+8];
	fma.rn.f32 	%f13, %f11, %f12, %f10;
	ld.const.f32 	%f14, [const_mem+12];
	ld.shared.f32 	%f15, [%r68+24];
	fma.rn.f32 	%f16, %f14, %f15, %f13;
	ld.const.f32 	%f17, [const_mem+16];
	ld.shared.f32 	%f18, [%r68+28];
	fma.rn.f32 	%f19, %f17, %f18, %f16;
	ld.const.f32 	%f20, [const_mem+20];
	ld.shared.f32 	%f21, [%r68+32];
	fma.rn.f32 	%f22, %f20, %f21, %f19;
	ld.const.f32 	%f23, [const_mem+24];
	ld.shared.f32 	%f24, [%r68+48];
	fma.rn.f32 	%f25, %f23, %f24, %f22;
	ld.const.f32 	%f26, [const_mem+28];
	ld.shared.f32 	%f27, [%r68+52];
	fma.rn.f32 	%f28, %f26, %f27, %f25;
	ld.const.f32 	%f29, [const_mem+32];
	ld.shared.f32 	%f30, [%r68+56];
	fma.rn.f32 	%f1, %f29, %f30, %f28;
	add.s32 	%r20, %r6, %r2;
	add.s32 	%r21, %r7, %r1;
	setp.ge.s32 	%p22, %r20, %r22;
	setp.ge.s32 	%p23, %r21, %r23;
	or.pred  	%p24, %p22, %p23;
	@%p24 bra 	$L__BB0_16;
	mad.lo.s32 	%r69, %r23, %r20, %r21;
	cvta.to.global.u64 	%rd12, %rd2;
	mul.wide.s32 	%rd13, %r69, 4;
	add.s64 	%rd14, %rd12, %rd13;
	st.global.f32 	[%rd14], %f1;
$L__BB0_16:
	bar.sync 	0;
$L__BB0_17:
	ret;

}


// ===== COMPILED SASS (sm_100) =====

	.target	sm_100

	.elftype	@"ET_EXEC"


//--------------------- .note.nv.tkinfo           --------------------------
	.section	.note.nv.tkinfo,"",@"SHT_NOTE"
	.sectionflags	@"SHF_NOTE_NV_TKINFO"
	.tkinfo
        /*0018*/ 	.word	0x00000002
        /*0030*/ 	.string	""
        /*0030*/ 	.string	"ptxas"
        /*0030*/ 	.string	"Cuda compilation tools, release 13.0, V13.0.88"
        /*0030*/ 	.string	"Build cuda_13.0.r13.0/compiler.36424714_0"
        /*0030*/ 	.string	"-arch sm_100 -m 64 "



//--------------------- .note.nv.cuinfo           --------------------------
	.section	.note.nv.cuinfo,"",@"SHT_NOTE"
	.sectionflags	@"SHF_NOTE_NV_CUINFO"
        /*0018*/ 	.short	0x0002
        /*001a*/ 	.short	0x0064
        /*001c*/ 	.short	0x0082
	.zero		2


//--------------------- .nv.info                  --------------------------
	.section	.nv.info,"",@"SHT_CUDA_INFO"
	.align	4


	//----- nvinfo : EIATTR_REGCOUNT
	.align		4
        /*0000*/ 	.byte	0x04, 0x2f
        /*0002*/ 	.short	(.L_3 - .L_2)
	.align		4
.L_2:
        /*0004*/ 	.word	index@(_Z27convolution_2D_basic_kernelPfS_iiiii)
        /*0008*/ 	.word	0x0000001b


	//----- nvinfo : EIATTR_FRAME_SIZE
	.align		4
.L_3:
        /*000c*/ 	.byte	0x04, 0x11
        /*000e*/ 	.short	(.L_5 - .L_4)
	.align		4
.L_4:
        /*0010*/ 	.word	index@(_Z27convolution_2D_basic_kernelPfS_iiiii)
        /*0014*/ 	.word	0x00000000


	//----- nvinfo : EIATTR_MIN_STACK_SIZE
	.align		4
.L_5:
        /*0018*/ 	.byte	0x04, 0x12
        /*001a*/ 	.short	(.L_7 - .L_6)
	.align		4
.L_6:
        /*001c*/ 	.word	index@(_Z27convolution_2D_basic_kernelPfS_iiiii)
        /*0020*/ 	.word	0x00000000
.L_7:


//--------------------- .nv.compat                --------------------------
	.section	.nv.compat,"",@"SHT_CUDA_COMPAT_INFO"
	.align	4
        /*0000*/ 	.byte	0x02, 0x09, 0x00, 0x00, 0x02, 0x02, 0x01, 0x00, 0x02, 0x05, 0x05, 0x00, 0x03, 0x07, 0x01, 0x01
        /*0010*/ 	.byte	0x02, 0x03, 0x00, 0x00, 0x02, 0x06, 0x01, 0x00, 0x04, 0x0b, 0x08, 0x00, 0x09, 0x00, 0x00, 0x00
        /*0020*/ 	.byte	0x00, 0x00, 0x00, 0x00


//--------------------- .nv.info._Z27convolution_2D_basic_kernelPfS_iiiii --------------------------
	.section	.nv.info._Z27convolution_2D_basic_kernelPfS_iiiii,"",@"SHT_CUDA_INFO"
	.sectionflags	@""
	.align	4


	//----- nvinfo : EIATTR_CUDA_API_VERSION
	.align		4
        /*0000*/ 	.byte	0x04, 0x37
        /*0002*/ 	.short	(.L_9 - .L_8)
.L_8:
        /*0004*/ 	.word	0x00000082


	//----- nvinfo : EIATTR_KPARAM_INFO
	.align		4
.L_9:
        /*0008*/ 	.byte	0x04, 0x17
        /*000a*/ 	.short	(.L_11 - .L_10)
.L_10:
        /*000c*/ 	.word	0x00000000
        /*0010*/ 	.short	0x0006
        /*0012*/ 	.short	0x0020
        /*0014*/ 	.byte	0x00, 0xf0, 0x11, 0x00


	//----- nvinfo : EIATTR_KPARAM_INFO
	.align		4
.L_11:
        /*0018*/ 	.byte	0x04, 0x17
        /*001a*/ 	.short	(.L_13 - .L_12)
.L_12:
        /*001c*/ 	.word	0x00000000
        /*0020*/ 	.short	0x0005
        /*0022*/ 	.short	0x001c
        /*0024*/ 	.byte	0x00, 0xf0, 0x11, 0x00


	//----- nvinfo : EIATTR_KPARAM_INFO
	.align		4
.L_13:
        /*0028*/ 	.byte	0x04, 0x17
        /*002a*/ 	.short	(.L_15 - .L_14)
.L_14:
        /*002c*/ 	.word	0x00000000
        /*0030*/ 	.short	0x0004
        /*0032*/ 	.short	0x0018
        /*0034*/ 	.byte	0x00, 0xf0, 0x11, 0x00


	//----- nvinfo : EIATTR_KPARAM_INFO
	.align		4
.L_15:
        /*0038*/ 	.byte	0x04, 0x17
        /*003a*/ 	.short	(.L_17 - .L_16)
.L_16:
        /*003c*/ 	.word	0x00000000
        /*0040*/ 	.short	0x0003
        /*0042*/ 	.short	0x0014
        /*0044*/ 	.byte	0x00, 0xf0, 0x11, 0x00


	//----- nvinfo : EIATTR_KPARAM_INFO
	.align		4
.L_17:
        /*0048*/ 	.byte	0x04, 0x17
        /*004a*/ 	.short	(.L_19 - .L_18)
.L_18:
        /*004c*/ 	.word	0x00000000
        /*0050*/ 	.short	0x0002
        /*0052*/ 	.short	0x0010
        /*0054*/ 	.byte	0x00, 0xf0, 0x11, 0x00


	//----- nvinfo : EIATTR_KPARAM_INFO
	.align		4
.L_19:
        /*0058*/ 	.byte	0x04, 0x17
        /*005a*/ 	.short	(.L_21 - .L_20)
.L_20:
        /*005c*/ 	.word	0x00000000
        /*0060*/ 	.short	0x0001
        /*0062*/ 	.short	0x0008
        /*0064*/ 	.byte	0x00, 0xf5, 0x21, 0x00


	//----- nvinfo : EIATTR_KPARAM_INFO
	.align		4
.L_21:
        /*0068*/ 	.byte	0x04, 0x17
        /*006a*/ 	.short	(.L_23 - .L_22)
.L_22:
        /*006c*/ 	.word	0x00000000
        /*0070*/ 	.short	0x0000
        /*0072*/ 	.short	0x0000
        /*0074*/ 	.byte	0x00, 0xf5, 0x21, 0x00


	//----- nvinfo : EIATTR_SPARSE_MMA_MASK
	.align		4
.L_23:
        /*0078*/ 	.byte	0x03, 0x50
        /*007a*/ 	.short	0x0000


	//----- nvinfo : EIATTR_MAXREG_COUNT
	.align		4
        /*007c*/ 	.byte	0x03, 0x1b
        /*007e*/ 	.short	0x00ff


	//----- nvinfo : EIATTR_NUM_BARRIERS
	.align		4
        /*0080*/ 	.byte	0x02, 0x4c
        /*0082*/ 	.byte	0x01
	.zero		1


	//----- nvinfo : EIATTR_EXTERNS
	.align		4
        /*0084*/ 	.byte	0x04, 0x0f
        /*0086*/ 	.short	(.L_25 - .L_24)


	//   ....[0]....
	.align		4
.L_24:
        /*0088*/ 	.word	index@(vprintf)


	//----- nvinfo : EIATTR_MERCURY_ISA_VERSION
	.align		4
.L_25:
        /*008c*/ 	.byte	0x03, 0x5f
        /*008e*/ 	.short	0x0101


	//----- nvinfo : EIATTR_VRC_CTA_INIT_COUNT
	.align		4
        /*0090*/ 	.byte	0x02, 0x4a
	.zero		1
	.zero		1


	//----- nvinfo : EIATTR_SYSCALL_OFFSETS
	.align		4
        /*0094*/ 	.byte	0x04, 0x46
        /*0096*/ 	.short	(.L_27 - .L_26)


	//   ....[0]....
.L_26:
        /*0098*/ 	.word	0x00000300


	//----- nvinfo : EIATTR_EXIT_INSTR_OFFSETS
	.align		4
.L_27:
        /*009c*/ 	.byte	0x04, 0x1c
        /*009e*/ 	.short	(.L_29 - .L_28)


	//   ....[0]....
.L_28:
        /*00a0*/ 	.word	0x00000820


	//   ....[1]....
        /*00a4*/ 	.word	0x00000a70


	//----- nvinfo : EIATTR_CRS_STACK_SIZE
	.align		4
.L_29:
        /*00a8*/ 	.byte	0x04, 0x1e
        /*00aa*/ 	.short	(.L_31 - .L_30)
.L_30:
        /*00ac*/ 	.word	0x00000000


	//----- nvinfo : EIATTR_CBANK_PARAM_SIZE
	.align		4
.L_31:
        /*00b0*/ 	.byte	0x03, 0x19
        /*00b2*/ 	.short	0x0024


	//----- nvinfo : EIATTR_PARAM_CBANK
	.align		4
        /*00b4*/ 	.byte	0x04, 0x0a
        /*00b6*/ 	.short	(.L_33 - .L_32)
	.align		4
.L_32:
        /*00b8*/ 	.word	index@(.nv.constant0._Z27convolution_2D_basic_kernelPfS_iiiii)
        /*00bc*/ 	.short	0x0380
        /*00be*/ 	.short	0x0024


	//----- nvinfo : EIATTR_SW_WAR
	.align		4
.L_33:
        /*00c0*/ 	.byte	0x04, 0x36
        /*00c2*/ 	.short	(.L_35 - .L_34)
.L_34:
        /*00c4*/ 	.word	0x00000008
.L_35:


//--------------------- .nv.callgraph             --------------------------
	.section	.nv.callgraph,"",@"SHT_CUDA_CALLGRAPH"
	.align	4
	.sectionentsize	8
	.align		4
        /*0000*/ 	.word	0x00000000
	.align		4
        /*0004*/ 	.word	0xffffffff
	.align		4
        /*0008*/ 	.word	index@(_Z27convolution_2D_basic_kernelPfS_iiiii)
	.align		4
        /*000c*/ 	.word	index@(vprintf)
	.align		4
        /*0010*/ 	.word	0x00000000
	.align		4
        /*0014*/ 	.word	0xfffffffe
	.align		4
        /*0018*/ 	.word	0x00000000
	.align		4
        /*001c*/ 	.word	0xfffffffd
	.align		4
        /*0020*/ 	.word	0x00000000
	.align		4
        /*0024*/ 	.word	0xfffffffc


//--------------------- .nv.constant4             --------------------------
	.section	.nv.constant4,"a",@progbits
	.align	8
	.align		8
.nv.constant4:
        /*0000*/ 	.dword	vprintf
	.align		8
        /*0008*/ 	.dword	$str


//--------------------- .nv.constant3             --------------------------
	.section	.nv.constant3,"a",@progbits
	.align	4
.nv.constant3:
	.type		const_mem,@object
	.size		const_mem,(.L_0 - const_mem)
const_mem:
	.zero		36
.L_0:


//--------------------- .text._Z27convolution_2D_basic_kernelPfS_iiiii --------------------------
	.section	.text._Z27convolution_2D_basic_kernelPfS_iiiii,"ax",@progbits
	.align	128
        .global         _Z27convolution_2D_basic_kernelPfS_iiiii
        .type           _Z27convolution_2D_basic_kernelPfS_iiiii,@function
        .size           _Z27convolution_2D_basic_kernelPfS_iiiii,(.L_x_7 - _Z27convolution_2D_basic_kernelPfS_iiiii)
        .other          _Z27convolution_2D_basic_kernelPfS_iiiii,@"STO_CUDA_ENTRY STV_DEFAULT"
_Z27convolution_2D_basic_kernelPfS_iiiii:
.text._Z27convolution_2D_basic_kernelPfS_iiiii:
[----:B------:R-:W0:Y:S01]  /*0000*/  LDC R1, c[0x0][0x37c] ;  /* 0x0000df00ff017b82 */ /* 0x000e220000000800 */
[----:B------:R-:W1:Y:S01]  /*0010*/  S2R R19, SR_TID.X ;  /* 0x0000000000137919 */ /* 0x000e620000002100 */
[----:B------:R-:W2:Y:S01]  /*0020*/  LDCU.64 UR4, c[0x0][0x390] ;  /* 0x00007200ff0477ac */ /* 0x000ea20008000a00 */
[----:B------:R-:W1:Y:S01]  /*0030*/  S2R R18, SR_TID.Y ;  /* 0x0000000000127919 */ /* 0x000e620000002200 */
[----:B------:R-:W3:Y:S01]  /*0040*/  LDCU.64 UR36, c[0x0][0x358] ;  /* 0x00006b00ff2477ac */ /* 0x000ee20008000a00 */
[----:B------:R-:W4:Y:S01]  /*0050*/  S2R R17, SR_CTAID.Y ;  /* 0x0000000000117919 */ /* 0x000f220000002600 */
[----:B------:R-:W5:Y:S01]  /*0060*/  S2R R16, SR_CTAID.X ;  /* 0x0000000000107919 */ /* 0x000f620000002500 */
[----:B-1----:R-:W-:-:S05]  /*0070*/  IMAD R24, R18, 0x4, R19 ;  /* 0x0000000412187824 */ /* 0x002fca00078e0213 */
[----:B------:R-:W-:Y:S02]  /*0080*/  LOP3.LUT R0, R24, 0xffff, RZ, 0xc0, !PT ;  /* 0x0000ffff18007812 */ /* 0x000fe400078ec0ff */
[----:B-----5:R-:W-:-:S03]  /*0090*/  LEA R23, R16, 0xffffffff, 0x2 ;  /* 0xffffffff10177811 */ /* 0x020fc600078e10ff */
[----:B------:R-:W-:-:S05]  /*00a0*/  IMAD R0, R0, 0x2aab, RZ ;  /* 0x00002aab00007824 */ /* 0x000fca00078e02ff */
[----:B------:R-:W-:-:S04]  /*00b0*/  SHF.R.U32.HI R0, RZ, 0x10, R0 ;  /* 0x00000010ff007819 */ /* 0x000fc80000011600 */
[----:B------:R-:W-:Y:S01]  /*00c0*/  PRMT R2, R0, 0x9910, RZ ;  /* 0x0000991000027816 */ /* 0x000fe200000000ff */
[----:B----4-:R-:W-:-:S04]  /*00d0*/  IMAD R5, R17, 0x4, R0 ;  /* 0x0000000411057824 */ /* 0x010fc800078e0200 */
[----:B------:R-:W-:Y:S01]  /*00e0*/  IMAD R2, R2, 0x6, RZ ;  /* 0x0000000602027824 */ /* 0x000fe200078e02ff */
[C---:B--2---:R-:W-:Y:S01]  /*00f0*/  ISETP.GT.AND P0, PT, R5.reuse, UR4, PT ;  /* 0x0000000405007c0c */ /* 0x044fe2000bf04270 */
[----:B------:R-:W1:Y:S02]  /*0100*/  LDCU UR4, c[0x0][0x398] ;  /* 0x00007300ff0477ac */ /* 0x000e640008000800 */
[----:B------:R-:W-:Y:S01]  /*0110*/  IMAD.MOV R2, RZ, RZ, -R2 ;  /* 0x000000ffff027224 */ /* 0x000fe200078e0a02 */
[C---:B------:R-:W-:Y:S01]  /*0120*/  ISETP.EQ.OR P0, PT, R5.reuse, RZ, P0 ;  /* 0x000000ff0500720c */ /* 0x040fe20000702670 */
[----:B------:R-:W-:-:S03]  /*0130*/  VIADD R5, R5, 0xffffffff ;  /* 0xffffffff05057836 */ /* 0x000fc60000000000 */
[----:B------:R-:W-:-:S05]  /*0140*/  PRMT R3, R2, 0x7710, RZ ;  /* 0x0000771002037816 */ /* 0x000fca00000000ff */
[----:B------:R-:W-:-:S05]  /*0150*/  IMAD.IADD R2, R24, 0x1, R3 ;  /* 0x0000000118027824 */ /* 0x000fca00078e0203 */
[----:B------:R-:W-:-:S04]  /*0160*/  LOP3.LUT R4, R2, 0xffff, RZ, 0xc0, !PT ;  /* 0x0000ffff02047812 */ /* 0x000fc800078ec0ff */
[----:B------:R-:W-:-:S04]  /*0170*/  IADD3 R6, PT, PT, R4, R23, RZ ;  /* 0x0000001704067210 */ /* 0x000fc80007ffe0ff */
[----:B------:R-:W-:Y:S01]  /*0180*/  ISETP.LT.OR P0, PT, R6, RZ, P0 ;  /* 0x000000ff0600720c */ /* 0x000fe20000701670 */
[----:B-1----:R-:W-:-:S03]  /*0190*/  IMAD R5, R5, UR4, R6 ;  /* 0x0000000405057c24 */ /* 0x002fc6000f8e0206 */
[----:B------:R-:W-:-:S13]  /*01a0*/  ISETP.GE.OR P0, PT, R6, UR5, P0 ;  /* 0x0000000506007c0c */ /* 0x000fda0008706670 */
[----:B------:R-:W1:Y:S02]  /*01b0*/  @!P0 LDC.64 R2, c[0x0][0x388] ;  /* 0x0000e200ff028b82 */ /* 0x000e640000000a00 */
[----:B-1----:R-:W-:-:S06]  /*01c0*/  @!P0 IMAD.WIDE R2, R5, 0x4, R2 ;  /* 0x0000000405028825 */ /* 0x002fcc00078e0202 */
[----:B---3--:R-:W2:Y:S01]  /*01d0*/  @!P0 LDG.E R2, desc[UR36][R2.64] ;  /* 0x0000002402028981 */ /* 0x008ea2000c1e1900 */
[----:B------:R-:W-:Y:S01]  /*01e0*/  MOV R5, 0x400 ;  /* 0x0000040000057802 */ /* 0x000fe20000000f00 */
[----:B------:R-:W-:Y:S01]  /*01f0*/  BSSY.RECONVERGENT B6, `(.L_x_0) ;  /* 0x0000012000067945 */ /* 0x000fe20003800200 */
[----:B------:R-:W1:Y:S02]  /*0200*/  S2R R6, SR_CgaCtaId ;  /* 0x0000000000067919 */ /* 0x000e640000008800 */
[----:B-1----:R-:W-:-:S05]  /*0210*/  LEA R5, R6, R5, 0x18 ;  /* 0x0000000506057211 */ /* 0x002fca00078ec0ff */
[----:B------:R-:W-:-:S04]  /*0220*/  IMAD R5, R0, 0x18, R5 ;  /* 0x0000001800057824 */ /* 0x000fc800078e0205 */
[----:B------:R-:W-:-:S05]  /*0230*/  IMAD R5, R4, 0x4, R5 ;  /* 0x0000000404057824 */ /* 0x000fca00078e0205 */
[----:B--2---:R1:W-:Y:S04]  /*0240*/  @!P0 STS [R5], R2 ;  /* 0x0000000205008388 */ /* 0x0043e80000000800 */
[----:B------:R1:W-:Y:S01]  /*0250*/  @P0 STS [R5], RZ ;  /* 0x000000ff05000388 */ /* 0x0003e20000000800 */
[----:B------:R-:W-:Y:S01]  /*0260*/  BAR.SYNC.DEFER_BLOCKING 0x0 ;  /* 0x0000000000007b1d */ /* 0x000fe20000010000 */
[----:B------:R-:W-:-:S13]  /*0270*/  LOP3.LUT P0, R22, R19, RZ, R18, 0xfa, !PT ;  /* 0x000000ff13167212 */ /* 0x000fda000780fa12 */
[----:B01----:R-:W-:Y:S05]  /*0280*/  @P0 BRA `(.L_x_1) ;  /* 0x0000000000200947 */ /* 0x003fea0003800000 */
[----:B------:R-:W-:Y:S01]  /*0290*/  MOV R2, 0x0 ;  /* 0x0000000000027802 */ /* 0x000fe20000000f00 */
[----:B------:R-:W0:Y:S01]  /*02a0*/  LDCU.64 UR4, c[0x4][0x8] ;  /* 0x01000100ff0477ac */ /* 0x000e220008000a00 */
[----:B------:R-:W-:-:S04]  /*02b0*/  CS2R R6, SRZ ;  /* 0x0000000000067805 */ /* 0x000fc8000001ff00 */
[----:B------:R-:W1:Y:S01]  /*02c0*/  LDC.64 R2, c[0x4][R2] ;  /* 0x0100000002027b82 */ /* 0x000e620000000a00 */
[----:B0-----:R-:W-:Y:S02]  /*02d0*/  IMAD.U32 R4, RZ, RZ, UR4 ;  /* 0x00000004ff047e24 */ /* 0x001fe4000f8e00ff */
[----:B------:R-:W-:-:S07]  /*02e0*/  IMAD.U32 R5, RZ, RZ, UR5 ;  /* 0x00000005ff057e24 */ /* 0x000fce000f8e00ff */
[----:B------:R-:W-:-:S07]  /*02f0*/  LEPC R20, `(.L_x_1) ;  /* 0x000000001014794e */ /* 0x000fce0000000000 */
[----:B-1----:R-:W-:Y:S05]  /*0300*/  CALL.ABS.NOINC R2 ;  /* 0x0000000002007343 */ /* 0x002fea0003c00000 */
.L_x_1:
[----:B------:R-:W-:Y:S05]  /*0310*/  BSYNC.RECONVERGENT B6 ;  /* 0x0000000000067941 */ /* 0x000fea0003800200 */
.L_x_0:
[C---:B------:R-:W-:Y:S01]  /*0320*/  IADD3 R2, PT, PT, R24.reuse, 0x10, RZ ;  /* 0x0000001018027810 */ /* 0x040fe20007ffe0ff */
[----:B------:R-:W-:Y:S01]  /*0330*/  BSSY.RECONVERGENT B0, `(.L_x_2) ;  /* 0x0000026000007945 */ /* 0x000fe20003800200 */
[----:B------:R-:W-:Y:S02]  /*0340*/  ISETP.GT.U32.AND P0, PT, R24, 0x13, PT ;  /* 0x000000131800780c */ /* 0x000fe40003f04070 */
[----:B------:R-:W-:-:S05]  /*0350*/  LOP3.LUT R0, R2, 0xffff, RZ, 0xc0, !PT ;  /* 0x0000ffff02007812 */ /* 0x000fca00078ec0ff */
[----:B------:R-:W-:-:S05]  /*0360*/  IMAD R0, R0, 0x2aab, RZ ;  /* 0x00002aab00007824 */ /* 0x000fca00078e02ff */
[----:B------:R-:W-:-:S04]  /*0370*/  SHF.R.U32.HI R0, RZ, 0x10, R0 ;  /* 0x00000010ff007819 */ /* 0x000fc80000011600 */
[----:B------:R-:W-:-:S05]  /*0380*/  PRMT R3, R0, 0x9910, RZ ;  /* 0x0000991000037816 */ /* 0x000fca00000000ff */
[----:B------:R-:W-:-:S04]  /*0390*/  IMAD R3, R3, 0x6, RZ ;  /* 0x0000000603037824 */ /* 0x000fc800078e02ff */
[----:B------:R-:W-:-:S05]  /*03a0*/  IMAD.MOV R3, RZ, RZ, -R3 ;  /* 0x000000ffff037224 */ /* 0x000fca00078e0a03 */
[----:B------:R-:W-:-:S05]  /*03b0*/  PRMT R3, R3, 0x7710, RZ ;  /* 0x0000771003037816 */ /* 0x000fca00000000ff */
[----:B------:R-:W-:Y:S01]  /*03c0*/  IMAD.IADD R2, R2, 0x1, R3 ;  /* 0x0000000102027824 */ /* 0x000fe200078e0203 */
[----:B------:R-:W-:Y:S06]  /*03d0*/  @P0 BRA `(.L_x_3) ;  /* 0x00000000006c0947 */ /* 0x000fec0003800000 */
[----:B------:R-:W0:Y:S01]  /*03e0*/  LDCU.64 UR4, c[0x0][0x390] ;  /* 0x00007200ff0477ac */ /* 0x000e220008000a00 */
[----:B------:R-:W-:Y:S02]  /*03f0*/  LOP3.LUT R4, R2, 0xffff, RZ, 0xc0, !PT ;  /* 0x0000ffff02047812 */ /* 0x000fe400078ec0ff */
[----:B------:R-:W-:-:S03]  /*0400*/  LEA R5, R17, R0, 0x2 ;  /* 0x0000000011057211 */ /* 0x000fc600078e10ff */
[----:B------:R-:W-:-:S05]  /*0410*/  IMAD.IADD R6, R23, 0x1, R4 ;  /* 0x0000000117067824 */ /* 0x000fca00078e0204 */
[----:B------:R-:W-:-:S04]  /*0420*/  ISETP.GE.AND P0, PT, R6, RZ, PT ;  /* 0x000000ff0600720c */ /* 0x000fc80003f06270 */
[----:B0-----:R-:W-:-:S04]  /*0430*/  ISETP.GT.OR P0, PT, R5, UR4, !P0 ;  /* 0x0000000405007c0c */ /* 0x001fc8000c704670 */
[----:B------:R-:W-:-:S13]  /*0440*/  ISETP.GE.OR P0, PT, R6, UR5, P0 ;  /* 0x0000000506007c0c */ /* 0x000fda0008706670 */
[----:B------:R-:W-:Y:S05]  /*0450*/  @P0 BRA `(.L_x_4) ;  /* 0x0000000000340947 */ /* 0x000fea0003800000 */
[----:B------:R-:W0:Y:S01]  /*0460*/  LDC.64 R2, c[0x0][0x388] ;  /* 0x0000e200ff027b82 */ /* 0x000e220000000a00 */
[----:B------:R-:W1:Y:S01]  /*0470*/  LDCU UR4, c[0x0][0x398] ;  /* 0x00007300ff0477ac */ /* 0x000e620008000800 */
[----:B------:R-:W-:-:S04]  /*0480*/  VIADD R5, R5, 0xffffffff ;  /* 0xffffffff05057836 */ /* 0x000fc80000000000 */
[----:B-1----:R-:W-:-:S04]  /*0490*/  IMAD R5, R5, UR4, R6 ;  /* 0x0000000405057c24 */ /* 0x002fc8000f8e0206 */
[----:B0-----:R-:W-:-:S06]  /*04a0*/  IMAD.WIDE R2, R5, 0x4, R2 ;  /* 0x0000000405027825 */ /* 0x001fcc00078e0202 */
[----:B------:R-:W2:Y:S01]  /*04b0*/  LDG.E R2, desc[UR36][R2.64] ;  /* 0x0000002402027981 */ /* 0x000ea2000c1e1900 */
[----:B------:R-:W-:Y:S01]  /*04c0*/  MOV R5, 0x400 ;  /* 0x0000040000057802 */ /* 0x000fe20000000f00 */
[----:B------:R-:W0:Y:S03]  /*04d0*/  S2R R6, SR_CgaCtaId ;  /* 0x0000000000067919 */ /* 0x000e260000008800 */
[----:B0-----:R-:W-:-:S05]  /*04e0*/  LEA R5, R6, R5, 0x18 ;  /* 0x0000000506057211 */ /* 0x001fca00078ec0ff */
[----:B------:R-:W-:-:S04]  /*04f0*/  IMAD R5, R0, 0x18, R5 ;  /* 0x0000001800057824 */ /* 0x000fc800078e0205 */
[----:B------:R-:W-:-:S05]  /*0500*/  IMAD R5, R4, 0x4, R5 ;  /* 0x0000000404057824 */ /* 0x000fca00078e0205 */
[----:B--2---:R1:W-:Y:S01]  /*0510*/  STS [R5], R2 ;  /* 0x0000000205007388 */ /* 0x0043e20000000800 */
[----:B------:R-:W-:Y:S05]  /*0520*/  BRA `(.L_x_3) ;  /* 0x0000000000187947 */ /* 0x000fea0003800000 */
.L_x_4:
[----:B------:R-:W0:Y:S01]  /*0530*/  S2R R3, SR_CgaCtaId ;  /* 0x0000000000037919 */ /* 0x000e220000008800 */
[----:B------:R-:W-:-:S04]  /*0540*/  MOV R2, 0x400 ;  /* 0x0000040000027802 */ /* 0x000fc80000000f00 */
[----:B0-----:R-:W-:-:S05]  /*0550*/  LEA R3, R3, R2, 0x18 ;  /* 0x0000000203037211 */ /* 0x001fca00078ec0ff */
[----:B------:R-:W-:-:S04]  /*0560*/  IMAD R3, R0, 0x18, R3 ;  /* 0x0000001800037824 */ /* 0x000fc800078e0203 */
[----:B------:R-:W-:-:S05]  /*0570*/  IMAD R3, R4, 0x4, R3 ;  /* 0x0000000404037824 */ /* 0x000fca00078e0203 */
[----:B------:R0:W-:Y:S02]  /*0580*/  STS [R3], RZ ;  /* 0x000000ff03007388 */ /* 0x0001e40000000800 */
.L_x_3:
[----:B------:R-:W-:Y:S05]  /*0590*/  BSYNC.RECONVERGENT B0 ;  /* 0x0000000000007941 */ /* 0x000fea0003800200 */
.L_x_2:
[C---:B-1----:R-:W-:Y:S02]  /*05a0*/  IADD3 R2, PT, PT, R24.reuse, 0x20, RZ ;  /* 0x0000002018027810 */ /* 0x042fe40007ffe0ff */
[----:B------:R-:W-:Y:S02]  /*05b0*/  ISETP.GT.U32.AND P0, PT, R24, 0x3, PT ;  /* 0x000000031800780c */ /* 0x000fe40003f04070 */
[----:B------:R-:W-:Y:S02]  /*05c0*/  LOP3.LUT R0, R2, 0xffff, RZ, 0xc0, !PT ;  /* 0x0000ffff02007812 */ /* 0x000fe400078ec0ff */
[----:B------:R-:W-:-:S03]  /*05d0*/  LOP3.LUT P1, RZ, R22, 0x3fc, RZ, 0xc0, !PT ;  /* 0x000003fc16ff7812 */ /* 0x000fc6000782c0ff */
[----:B------:R-:W-:-:S05]  /*05e0*/  IMAD R0, R0, 0x2aab, RZ ;  /* 0x00002aab00007824 */ /* 0x000fca00078e02ff */
[----:B------:R-:W-:-:S04]  /*05f0*/  SHF.R.U32.HI R0, RZ, 0x10, R0 ;  /* 0x00000010ff007819 */ /* 0x000fc80000011600 */
[----:B0-----:R-:W-:-:S05]  /*0600*/  PRMT R3, R0, 0x9910, RZ ;  /* 0x0000991000037816 */ /* 0x001fca00000000ff */
        /* <DEDUP_REMOVED lines=9> */
[----:B------:R-:W-:-:S04]  /*06a0*/  ISETP.GT.AND P0, PT, R23, -0x1, PT ;  /* 0xffffffff1700780c */ /* 0x000fc80003f04270 */
[----:B0-----:R-:W-:-:S04]  /*06b0*/  ISETP.LE.AND P0, PT, R5, UR4, P0 ;  /* 0x0000000405007c0c */ /* 0x001fc80008703270 */
[----:B------:R-:W-:-:S13]  /*06c0*/  ISETP.LT.AND P0, PT, R23, UR5, P0 ;  /* 0x0000000517007c0c */ /* 0x000fda0008701270 */
[----:B------:R-:W0:Y:S01]  /*06d0*/  @!P0 S2R R3, SR_CgaCtaId ;  /* 0x0000000000038919 */ /* 0x000e220000008800 */
[----:B------:R-:W-:-:S04]  /*06e0*/  @!P0 MOV R2, 0x400 ;  /* 0x0000040000028802 */ /* 0x000fc80000000f00 */
[----:B0-----:R-:W-:-:S05]  /*06f0*/  @!P0 LEA R3, R3, R2, 0x18 ;  /* 0x0000000203038211 */ /* 0x001fca00078ec0ff */
[----:B------:R-:W-:-:S04]  /*0700*/  @!P0 IMAD R3, R0, 0x18, R3 ;  /* 0x0000001800038824 */ /* 0x000fc800078e0203 */
[----:B------:R-:W-:-:S05]  /*0710*/  @!P0 IMAD R3, R4, 0x4, R3 ;  /* 0x0000000404038824 */ /* 0x000fca00078e0203 */
[----:B------:R0:W-:Y:S01]  /*0720*/  @!P0 STS [R3], RZ ;  /* 0x000000ff03008388 */ /* 0x0001e20000000800 */
[----:B------:R-:W-:Y:S05]  /*0730*/  @!P0 BRA `(.L_x_5) ;  /* 0x0000000000308947 */ /* 0x000fea0003800000 */
[----:B0-----:R-:W0:Y:S01]  /*0740*/  LDC.64 R2, c[0x0][0x388] ;  /* 0x0000e200ff027b82 */ /* 0x001e220000000a00 */
        /* <DEDUP_REMOVED lines=10> */
[----:B--2---:R1:W-:Y:S02]  /*07f0*/  STS [R5], R2 ;  /* 0x0000000205007388 */ /* 0x0043e40000000800 */
.L_x_5:
[----:B------:R-:W-:Y:S05]  /*0800*/  WARPSYNC.ALL ;  /* 0x0000000000007948 */ /* 0x000fea0003800000 */
[----:B------:R-:W-:Y:S06]  /*0810*/  BAR.SYNC.DEFER_BLOCKING 0x0 ;  /* 0x0000000000007b1d */ /* 0x000fec0000010000 */
[----:B------:R-:W-:Y:S05]  /*0820*/  @P1 EXIT ;  /* 0x000000000000194d */ /* 0x000fea0003800000 */
[----:B0-----:R-:W0:Y:S01]  /*0830*/  S2R R3, SR_CgaCtaId ;  /* 0x0000000000037919 */ /* 0x001e220000008800 */
[----:B------:R-:W-:Y:S01]  /*0840*/  MOV R0, 0x400 ;  /* 0x0000040000007802 */ /* 0x000fe20000000f00 */
[----:B------:R-:W2:Y:S01]  /*0850*/  LDCU.64 UR12, c[0x0][0x390] ;  /* 0x00007200ff0c77ac */ /* 0x000ea20008000a00 */
[----:B------:R-:W3:Y:S01]  /*0860*/  LDCU.128 UR4, c[0x3][URZ] ;  /* 0x00c00000ff0477ac */ /* 0x000ee20008000c00 */
[----:B------:R-:W4:Y:S01]  /*0870*/  LDCU.128 UR8, c[0x3][0x10] ;  /* 0x00c00200ff0877ac */ /* 0x000f220008000c00 */
[----:B0-----:R-:W-:-:S05]  /*0880*/  LEA R3, R3, R0, 0x18 ;  /* 0x0000000003037211 */ /* 0x001fca00078ec0ff */
[----:B------:R-:W-:Y:S02]  /*0890*/  IMAD R0, R18, 0x18, R3 ;  /* 0x0000001812007824 */ /* 0x000fe400078e0203 */
[----:B------:R-:W-:-:S03]  /*08a0*/  IMAD R18, R17, 0x4, R18 ;  /* 0x0000000411127824 */ /* 0x000fc600078e0212 */
[----:B------:R-:W-:Y:S01]  /*08b0*/  LEA R4, R19, R0, 0x2 ;  /* 0x0000000013047211 */ /* 0x000fe200078e10ff */
[----:B------:R-:W-:-:S04]  /*08c0*/  IMAD R19, R16, 0x4, R19 ;  /* 0x0000000410137824 */ /* 0x000fc800078e0213 */
[----:B------:R-:W3:Y:S01]  /*08d0*/  LDS R0, [R4] ;  /* 0x0000000004007984 */ /* 0x000ee20000000800 */
[----:B--2---:R-:W-:-:S03]  /*08e0*/  ISETP.GE.AND P0, PT, R19, UR13, PT ;  /* 0x0000000d13007c0c */ /* 0x004fc6000bf06270 */
[----:B------:R-:W0:Y:S01]  /*08f0*/  LDS R3, [R4+0x4] ;  /* 0x0000040004037984 */ /* 0x000e220000000800 */
[----:B------:R-:W-:-:S03]  /*0900*/  ISETP.GE.OR P0, PT, R18, UR12, P0 ;  /* 0x0000000c12007c0c */ /* 0x000fc60008706670 */
[----:B-1----:R-:W1:Y:S04]  /*0910*/  LDS R5, [R4+0x8] ;  /* 0x0000080004057984 */ /* 0x002e680000000800 */
[----:B------:R-:W2:Y:S04]  /*0920*/  LDS R7, [R4+0x18] ;  /* 0x0000180004077984 */ /* 0x000ea80000000800 */
[----:B------:R-:W4:Y:S02]  /*0930*/  LDS R9, [R4+0x1c] ;  /* 0x00001c0004097984 */ /* 0x000f240000000800 */
[----:B------:R-:W-:-:S02]  /*0940*/  @!P0 IMAD R19, R18, UR13, R19 ;  /* 0x0000000d12138c24 */ /* 0x000fc4000f8e0213 */
[----:B------:R-:W5:Y:S04]  /*0950*/  LDS R11, [R4+0x20] ;  /* 0x00002000040b7984 */ /* 0x000f680000000800 */
[----:B------:R-:W5:Y:S04]  /*0960*/  LDS R13, [R4+0x30] ;  /* 0x00003000040d7984 */ /* 0x000f680000000800 */
[----:B------:R-:W5:Y:S04]  /*0970*/  LDS R15, [R4+0x34] ;  /* 0x00003400040f7984 */ /* 0x000f680000000800 */
[----:B------:R-:W5:Y:S01]  /*0980*/  LDS R17, [R4+0x38] ;  /* 0x0000380004117984 */ /* 0x000f620000000800 */
[----:B---3--:R-:W-:Y:S01]  /*0990*/  FFMA R0, R0, UR4, RZ ;  /* 0x0000000400007c23 */ /* 0x008fe200080000ff */
[----:B------:R-:W3:Y:S03]  /*09a0*/  LDCU UR4, c[0x3][0x20] ;  /* 0x00c00400ff0477ac */ /* 0x000ee60008000800 */
[----:B0-----:R-:W-:-:S02]  /*09b0*/  FFMA R0, R3, UR5, R0 ;  /* 0x0000000503007c23 */ /* 0x001fc40008000000 */
[----:B------:R-:W0:Y:S02]  /*09c0*/  @!P0 LDC.64 R2, c[0x0][0x380] ;  /* 0x0000e000ff028b82 */ /* 0x000e240000000a00 */
[----:B-1----:R-:W-:-:S04]  /*09d0*/  FFMA R0, R5, UR6, R0 ;  /* 0x0000000605007c23 */ /* 0x002fc80008000000 */
[----:B--2---:R-:W-:-:S04]  /*09e0*/  FFMA R0, R7, UR7, R0 ;  /* 0x0000000707007c23 */ /* 0x004fc80008000000 */
[----:B----4-:R-:W-:-:S04]  /*09f0*/  FFMA R0, R9, UR8, R0 ;  /* 0x0000000809007c23 */ /* 0x010fc80008000000 */
[----:B-----5:R-:W-:-:S04]  /*0a00*/  FFMA R0, R11, UR9, R0 ;  /* 0x000000090b007c23 */ /* 0x020fc80008000000 */
[----:B------:R-:W-:-:S04]  /*0a10*/  FFMA R0, R13, UR10, R0 ;  /* 0x0000000a0d007c23 */ /* 0x000fc80008000000 */
[----:B------:R-:W-:Y:S01]  /*0a20*/  FFMA R0, R15, UR11, R0 ;  /* 0x0000000b0f007c23 */ /* 0x000fe20008000000 */
[----:B0-----:R-:W-:-:S04]  /*0a30*/  @!P0 IMAD.WIDE R2, R19, 0x4, R2 ;  /* 0x0000000413028825 */ /* 0x001fc800078e0202 */
[----:B---3--:R-:W-:-:S05]  /*0a40*/  FFMA R17, R17, UR4, R0 ;  /* 0x0000000411117c23 */ /* 0x008fca0008000000 */
[----:B------:R-:W-:Y:S01]  /*0a50*/  @!P0 STG.E desc[UR36][R2.64], R17 ;  /* 0x0000001102008986 */ /* 0x000fe2000c101924 */
[----:B------:R-:W-:Y:S06]  /*0a60*/  BAR.SYNC.DEFER_BLOCKING 0x0 ;  /* 0x0000000000007b1d */ /* 0x000fec0000010000 */
[----:B------:R-:W-:Y:S05]  /*0a70*/  EXIT ;  /* 0x000000000000794d */ /* 0x000fea0003800000 */
.L_x_6:
[----:B------:R-:W-:-:S00]  /*0a80*/  BRA `(.L_x_6) ;  /* 0xfffffffc00fc7947 */ /* 0x000fc0000383ffff */
[----:B------:R-:W-:-:S00]  /*0a90*/  NOP ;  /* 0x0000000000007918 */ /* 0x000fc00000000000 */
        /* <DEDUP_REMOVED lines=14> */
.L_x_7:


//--------------------- .nv.global.init           --------------------------
	.section	.nv.global.init,"aw",@progbits
.nv.global.init:
	.type		$str,@object
	.size		$str,(.L_1 - $str)
$str:
        /*0000*/ 	.byte	0x0a, 0x00
.L_1:


//--------------------- .nv.shared._Z27convolution_2D_basic_kernelPfS_iiiii --------------------------
	.section	.nv.shared._Z27convolution_2D_basic_kernelPfS_iiiii,"aw",@nobits
	.sectionflags	@""
	.align	4
.nv.shared._Z27convolution_2D_basic_kernelPfS_iiiii:
	.zero		1168


//--------------------- .nv.shared.reserved.0     --------------------------
	.section	.nv.shared.reserved.0,"aw",@nobits
	.weak		__nv_reservedSMEM_offset_0_alias
	.size		__nv_reservedSMEM_offset_0_alias, 0, 64
	.other		__nv_reservedSMEM_offset_0_alias,@"STO_CUDA_RESERVED_SHARED STV_DEFAULT"
__nv_reservedSMEM_offset_0_alias:
	.zero		0
	.zero		64


//--------------------- .nv.constant0._Z27convolution_2D_basic_kernelPfS_iiiii --------------------------
	.section	.nv.constant0._Z27convolution_2D_basic_kernelPfS_iiiii,"a",@progbits
	.sectionflags	@""
	.align	4
.nv.constant0._Z27convolution_2D_basic_kernelPfS_iiiii:
	.zero		932


//--------------------- SYMBOLS --------------------------

	.type		.nv.reservedSmem.offset0,@object
	.size		.nv.reservedSmem.offset0,0x4
	.type		.nv.reservedSmem.cap,@object
	.size		.nv.reservedSmem.cap,0x4
	.type		vprintf,@function
